	.headerflags	@"EF_CUDA_TEXMODE_UNIFIED EF_CUDA_64BIT_ADDRESS EF_CUDA_ACCELERATORS EF_CUDA_SM90 EF_CUDA_VIRTUAL_SM(EF_CUDA_SM90)"
	.elftype	@"ET_EXEC"


//--------------------- .nv.info                  --------------------------
	.section	.nv.info,"",@"SHT_CUDA_INFO"
	.align	4


	//----- nvinfo : EIATTR_REGCOUNT
	.align		4
        /*0000*/ 	.byte	0x04, 0x2f
        /*0002*/ 	.short	(.L_1 - .L_0)
	.align		4
.L_0:
        /*0004*/ 	.word	index@(triton_poi_fused_hardtanh_mul_sigmoid_57)
        /*0008*/ 	.word	0x00000012


	//----- nvinfo : EIATTR_MIN_STACK_SIZE
	.align		4
.L_1:
        /*000c*/ 	.byte	0x04, 0x12
        /*000e*/ 	.short	(.L_3 - .L_2)
	.align		4
.L_2:
        /*0010*/ 	.word	index@(triton_poi_fused_hardtanh_mul_sigmoid_57)
        /*0014*/ 	.word	0x00000000


	//----- nvinfo : EIATTR_FRAME_SIZE
	.align		4
.L_3:
        /*0018*/ 	.byte	0x04, 0x11
        /*001a*/ 	.short	(.L_5 - .L_4)
	.align		4
.L_4:
        /*001c*/ 	.word	index@(triton_poi_fused_hardtanh_mul_sigmoid_57)
        /*0020*/ 	.word	0x00000000


	//----- nvinfo : EIATTR_MIN_STACK_SIZE
	.align		4
.L_5:
        /*0024*/ 	.byte	0x04, 0x12
        /*0026*/ 	.short	(.L_7 - .L_6)
	.align		4
.L_6:
        /*0028*/ 	.word	index@(triton_poi_fused_hardtanh_mul_sigmoid_57)
        /*002c*/ 	.word	0x00000000
.L_7:


//--------------------- .nv.info.triton_poi_fused_hardtanh_mul_sigmoid_57 --------------------------
	.section	.nv.info.triton_poi_fused_hardtanh_mul_sigmoid_57,"",@"SHT_CUDA_INFO"
	.sectionflags	@""
	.align	4


	//----- nvinfo : EIATTR_CUDA_API_VERSION
	.align		4
        /*0000*/ 	.byte	0x04, 0x37
        /*0002*/ 	.short	(.L_9 - .L_8)
.L_8:
        /*0004*/ 	.word	0x0000007c


	//----- nvinfo : EIATTR_KPARAM_INFO
	.align		4
.L_9:
        /*0008*/ 	.byte	0x04, 0x17
        /*000a*/ 	.short	(.L_11 - .L_10)
.L_10:
        /*000c*/ 	.word	0x00000000
        /*0010*/ 	.short	0x0002
        /*0012*/ 	.short	0x0010
        /*0014*/ 	.byte	0x00, 0xf0, 0x11, 0x00


	//----- nvinfo : EIATTR_KPARAM_INFO
	.align		4
.L_11:
        /*0018*/ 	.byte	0x04, 0x17
        /*001a*/ 	.short	(.L_13 - .L_12)
.L_12:
        /*001c*/ 	.word	0x00000000
        /*0020*/ 	.short	0x0001
        /*0022*/ 	.short	0x0008
        /*0024*/ 	.byte	0x00, 0xf4, 0x21, 0x00


	//----- nvinfo : EIATTR_KPARAM_INFO
	.align		4
.L_13:
        /*0028*/ 	.byte	0x04, 0x17
        /*002a*/ 	.short	(.L_15 - .L_14)
.L_14:
        /*002c*/ 	.word	0x00000000
        /*0030*/ 	.short	0x0000
        /*0032*/ 	.short	0x0000
        /*0034*/ 	.byte	0x00, 0xf4, 0x21, 0x00


	//----- nvinfo : EIATTR_SPARSE_MMA_MASK
	.align		4
.L_15:
        /*0038*/ 	.byte	0x03, 0x50
        /*003a*/ 	.short	0x0000


	//----- nvinfo : EIATTR_MAXREG_COUNT
	.align		4
        /*003c*/ 	.byte	0x03, 0x1b
        /*003e*/ 	.short	0x00ff


	//----- nvinfo : EIATTR_EXIT_INSTR_OFFSETS
	.align		4
        /*0040*/ 	.byte	0x04, 0x1c
        /*0042*/ 	.short	(.L_17 - .L_16)


	//   ....[0]....
.L_16:
        /*0044*/ 	.word	0x000006b0


	//   ....[1]....
        /*0048*/ 	.word	0x000006d0


	//----- nvinfo : EIATTR_REQNTID
	.align		4
.L_17:
        /*004c*/ 	.byte	0x04, 0x10
        /*004e*/ 	.short	(.L_19 - .L_18)
.L_18:
        /*0050*/ 	.word	0x00000080
        /*0054*/ 	.word	0x00000001
        /*0058*/ 	.word	0x00000001


	//----- nvinfo : EIATTR_CBANK_PARAM_SIZE
	.align		4
.L_19:
        /*005c*/ 	.byte	0x03, 0x19
        /*005e*/ 	.short	0x0014


	//----- nvinfo : EIATTR_PARAM_CBANK
	.align		4
        /*0060*/ 	.byte	0x04, 0x0a
        /*0062*/ 	.short	(.L_21 - .L_20)
	.align		4
.L_20:
        /*0064*/ 	.word	index@(.nv.constant0.triton_poi_fused_hardtanh_mul_sigmoid_57)
        /*0068*/ 	.short	0x0210
        /*006a*/ 	.short	0x0014


	//----- nvinfo : EIATTR_SW_WAR
	.align		4
.L_21:
        /*006c*/ 	.byte	0x04, 0x36
        /*006e*/ 	.short	(.L_23 - .L_22)
.L_22:
        /*0070*/ 	.word	0x00000008
.L_23:


//--------------------- .nv.callgraph             --------------------------
	.section	.nv.callgraph,"",@"SHT_CUDA_CALLGRAPH"
	.align	4
	.sectionentsize	8
	.align		4
        /*0000*/ 	.word	0x00000000
	.align		4
        /*0004*/ 	.word	0xffffffff
	.align		4
        /*0008*/ 	.word	0x00000000
	.align		4
        /*000c*/ 	.word	0xfffffffe
	.align		4
        /*0010*/ 	.word	0x00000000
	.align		4
        /*0014*/ 	.word	0xfffffffd
	.align		4
        /*0018*/ 	.word	0x00000000
	.align		4
        /*001c*/ 	.word	0xfffffffc


//--------------------- .text.triton_poi_fused_hardtanh_mul_sigmoid_57 --------------------------
	.section	.text.triton_poi_fused_hardtanh_mul_sigmoid_57,"ax",@progbits
	.align	128
        .global         triton_poi_fused_hardtanh_mul_sigmoid_57
        .type           triton_poi_fused_hardtanh_mul_sigmoid_57,@function
        .size           triton_poi_fused_hardtanh_mul_sigmoid_57,(.L_x_1 - triton_poi_fused_hardtanh_mul_sigmoid_57)
        .other          triton_poi_fused_hardtanh_mul_sigmoid_57,@"STO_CUDA_ENTRY STV_DEFAULT"
triton_poi_fused_hardtanh_mul_sigmoid_57:
.text.triton_poi_fused_hardtanh_mul_sigmoid_57:
[----:B------:R-:W0:Y:S02]  /*0000*/  LDC R1, c[0x0][0x28] ;  /* 0x00000a00ff017b82 */ /* 0x000e240000000800 */
[----:B------:R-:W1:Y:S01]  /*0010*/  S2R R0, SR_TID.X ;  /* 0x0000000000007919 */ /* 0x000e620000002100 */
[----:B------:R-:W-:Y:S01]  /*0020*/  HFMA2.MMA R2, -RZ, RZ, 0, 0 ;  /* 0x00000000ff027435 */ /* 0x000fe200000001ff */
[----:B------:R-:W2:Y:S01]  /*0030*/  LDC.64 R4, c[0x0][0x218] ;  /* 0x00008600ff047b82 */ /* 0x000ea20000000a00 */
[----:B------:R-:W-:Y:S01]  /*0040*/  MOV R8, RZ ;  /* 0x000000ff00087202 */ /* 0x000fe20000000f00 */
[----:B------:R-:W3:Y:S01]  /*0050*/  S2R R3, SR_CTAID.X ;  /* 0x0000000000037919 */ /* 0x000ee20000002500 */
[----:B------:R-:W-:Y:S01]  /*0060*/  ULDC.64 UR4, c[0x0][0x208] ;  /* 0x0000820000047ab9 */ /* 0x000fe20000000a00 */
[----:B-1----:R-:W-:-:S05]  /*0070*/  IMAD.SHL.U32 R0, R0, 0x4, RZ ;  /* 0x0000000400007824 */ /* 0x002fca00078e00ff */
[----:B------:R-:W-:-:S05]  /*0080*/  LOP3.LUT R0, R0, 0x1fc, RZ, 0xc0, !PT ;  /* 0x000001fc00007812 */ /* 0x000fca00078ec0ff */
[----:B---3--:R-:W-:-:S04]  /*0090*/  IMAD R3, R3, 0x200, R0 ;  /* 0x0000020003037824 */ /* 0x008fc800078e0200 */
[C---:B------:R-:W-:Y:S01]  /*00a0*/  IMAD.HI R0, R3.reuse, -0x1a0c934f, R2 ;  /* 0xe5f36cb103007827 */ /* 0x040fe200078e0202 */
[----:B------:R-:W-:-:S03]  /*00b0*/  ISETP.GE.AND P0, PT, R3, 0x8e80, PT ;  /* 0x00008e800300780c */ /* 0x000fc60003f06270 */
[----:B------:R-:W-:Y:S01]  /*00c0*/  VIADD R9, R3, 0x2 ;  /* 0x0000000203097836 */ /* 0x000fe20000000000 */
[----:B------:R-:W-:-:S03]  /*00d0*/  SHF.R.U32.HI R7, RZ, 0x1f, R0 ;  /* 0x0000001fff077819 */ /* 0x000fc60000011600 */
[----:B------:R-:W-:Y:S01]  /*00e0*/  IMAD.HI R6, R9, -0x1a0c934f, R8 ;  /* 0xe5f36cb109067827 */ /* 0x000fe200078e0208 */
[CC--:B------:R-:W-:Y:S02]  /*00f0*/  LEA.HI.SX32 R2, R0.reuse, R7.reuse, 0x17 ;  /* 0x0000000700027211 */ /* 0x0c0fe400078fbaff */
[----:B------:R-:W-:Y:S02]  /*0100*/  LEA.HI.SX32 R11, R0, R7, 0x13 ;  /* 0x00000007000b7211 */ /* 0x000fe400078f9aff */
[----:B------:R-:W-:Y:S01]  /*0110*/  SHF.R.U32.HI R7, RZ, 0x1f, R6 ;  /* 0x0000001fff077819 */ /* 0x000fe20000011606 */
[----:B------:R-:W-:-:S03]  /*0120*/  IMAD R2, R2, -0x23a, R3 ;  /* 0xfffffdc602027824 */ /* 0x000fc600078e0203 */
[----:B------:R-:W-:Y:S01]  /*0130*/  LEA.HI.SX32 R8, R6, R7, 0x17 ;  /* 0x0000000706087211 */ /* 0x000fe200078fbaff */
[----:B------:R-:W-:Y:S01]  /*0140*/  IMAD R15, R11, 0x23a, R2 ;  /* 0x0000023a0b0f7824 */ /* 0x000fe200078e0202 */
[----:B------:R-:W-:-:S03]  /*0150*/  CS2R R6, SRZ ;  /* 0x0000000000067805 */ /* 0x000fc6000001ff00 */
[----:B------:R-:W-:Y:S02]  /*0160*/  IMAD R8, R8, -0x23a, R9 ;  /* 0xfffffdc608087824 */ /* 0x000fe400078e0209 */
[----:B--2---:R-:W-:Y:S01]  /*0170*/  IMAD.WIDE R14, R15, 0x4, R4 ;  /* 0x000000040f0e7825 */ /* 0x004fe200078e0204 */
[----:B------:R-:W-:-:S03]  /*0180*/  CS2R R12, SRZ ;  /* 0x00000000000c7805 */ /* 0x000fc6000001ff00 */
[----:B------:R-:W-:Y:S01]  /*0190*/  IMAD R11, R11, 0x23a, R8 ;  /* 0x0000023a0b0b7824 */ /* 0x000fe200078e0208 */
[----:B------:R-:W2:Y:S01]  /*01a0*/  @!P0 LDG.E.EL.64 R6, desc[UR4][R14.64] ;  /* 0x000000040e068981 */ /* 0x000ea2000c2e1b00 */
[----:B------:R-:W1:Y:S02]  /*01b0*/  LDC.64 R8, c[0x0][0x210] ;  /* 0x00008400ff087b82 */ /* 0x000e640000000a00 */
[----:B------:R-:W-:-:S05]  /*01c0*/  IMAD.WIDE R4, R11, 0x4, R4 ;  /* 0x000000040b047825 */ /* 0x000fca00078e0204 */
[----:B------:R-:W3:Y:S01]  /*01d0*/  @!P0 LDG.E.EL.64 R12, desc[UR4][R4.64] ;  /* 0x00000004040c8981 */ /* 0x000ee2000c2e1b00 */
[----:B------:R-:W-:Y:S01]  /*01e0*/  CS2R R10, SRZ ;  /* 0x00000000000a7805 */ /* 0x000fe2000001ff00 */
[----:B-1----:R-:W-:Y:S01]  /*01f0*/  IMAD.WIDE R2, R3, 0x4, R8 ;  /* 0x0000000403027825 */ /* 0x002fe200078e0208 */
[----:B------:R-:W-:-:S06]  /*0200*/  CS2R R8, SRZ ;  /* 0x0000000000087805 */ /* 0x000fcc000001ff00 */
[----:B------:R-:W4:Y:S01]  /*0210*/  @!P0 LDG.E.128 R8, desc[UR4][R2.64] ;  /* 0x0000000402088981 */ /* 0x000f22000c1e1d00 */
[----:B--2---:R-:W-:Y:S01]  /*0220*/  FADD R7, RZ, -R7 ;  /* 0x80000007ff077221 */ /* 0x004fe20000000000 */
[----:B------:R-:W-:-:S03]  /*0230*/  FADD R6, RZ, -R6 ;  /* 0x80000006ff067221 */ /* 0x000fc60000000000 */
[----:B------:R-:W-:Y:S01]  /*0240*/  FMUL R7, R7, 1.4426950216293334961 ;  /* 0x3fb8aa3b07077820 */ /* 0x000fe20000400000 */
[----:B------:R-:W-:Y:S01]  /*0250*/  FMUL R6, R6, 1.4426950216293334961 ;  /* 0x3fb8aa3b06067820 */ /* 0x000fe20000400000 */
[----:B---3--:R-:W-:Y:S01]  /*0260*/  FADD R13, RZ, -R13 ;  /* 0x8000000dff0d7221 */ /* 0x008fe20000000000 */
[----:B------:R-:W-:Y:S02]  /*0270*/  FADD R12, RZ, -R12 ;  /* 0x8000000cff0c7221 */ /* 0x000fe40000000000 */
[----:B------:R-:W-:Y:S01]  /*0280*/  FSETP.GEU.AND P2, PT, R7, -126, PT ;  /* 0xc2fc00000700780b */ /* 0x000fe20003f4e000 */
[----:B------:R-:W-:Y:S01]  /*0290*/  FMUL R13, R13, 1.4426950216293334961 ;  /* 0x3fb8aa3b0d0d7820 */ /* 0x000fe20000400000 */
[----:B------:R-:W-:Y:S01]  /*02a0*/  FMUL R12, R12, 1.4426950216293334961 ;  /* 0x3fb8aa3b0c0c7820 */ /* 0x000fe20000400000 */
[----:B------:R-:W-:-:S03]  /*02b0*/  FSETP.GEU.AND P1, PT, R6, -126, PT ;  /* 0xc2fc00000600780b */ /* 0x000fc60003f2e000 */
[----:B------:R-:W-:Y:S02]  /*02c0*/  FSETP.GEU.AND P4, PT, R13, -126, PT ;  /* 0xc2fc00000d00780b */ /* 0x000fe40003f8e000 */
[----:B------:R-:W-:-:S05]  /*02d0*/  FSETP.GEU.AND P3, PT, R12, -126, PT ;  /* 0xc2fc00000c00780b */ /* 0x000fca0003f6e000 */
[----:B------:R-:W-:-:S03]  /*02e0*/  @!P2 FMUL R7, R7, 0.5 ;  /* 0x3f0000000707a820 */ /* 0x000fc60000400000 */
[----:B------:R-:W-:Y:S01]  /*02f0*/  @!P1 FMUL R6, R6, 0.5 ;  /* 0x3f00000006069820 */ /* 0x000fe20000400000 */
[----:B------:R-:W1:Y:S02]  /*0300*/  MUFU.EX2 R4, R7 ;  /* 0x0000000700047308 */ /* 0x000e640000000800 */
[----:B------:R-:W-:Y:S02]  /*0310*/  @!P4 FMUL R13, R13, 0.5 ;  /* 0x3f0000000d0dc820 */ /* 0x000fe40000400000 */
[----:B------:R-:W-:-:S04]  /*0320*/  @!P3 FMUL R12, R12, 0.5 ;  /* 0x3f0000000c0cb820 */ /* 0x000fc80000400000 */
[----:B------:R-:W2:Y:S01]  /*0330*/  MUFU.EX2 R0, R6 ;  /* 0x0000000600007308 */ /* 0x000ea20000000800 */
[----:B-1----:R-:W-:-:S07]  /*0340*/  @!P2 FMUL R4, R4, R4 ;  /* 0x000000040404a220 */ /* 0x002fce0000400000 */
[----:B------:R-:W1:Y:S01]  /*0350*/  MUFU.EX2 R14, R13 ;  /* 0x0000000d000e7308 */ /* 0x000e620000000800 */
[----:B------:R-:W-:Y:S01]  /*0360*/  FADD R4, R4, 1 ;  /* 0x3f80000004047421 */ /* 0x000fe20000000000 */
[----:B--2---:R-:W-:-:S06]  /*0370*/  @!P1 FMUL R0, R0, R0 ;  /* 0x0000000000009220 */ /* 0x004fcc0000400000 */
[----:B------:R2:W3:Y:S01]  /*0380*/  MUFU.EX2 R5, R12 ;  /* 0x0000000c00057308 */ /* 0x0004e20000000800 */
[----:B------:R-:W-:Y:S01]  /*0390*/  FSETP.GT.AND P2, PT, R4, 8.50705917302346158658e+37, PT ;  /* 0x7e8000000400780b */ /* 0x000fe20003f44000 */
[----:B------:R-:W-:Y:S01]  /*03a0*/  FADD R0, R0, 1 ;  /* 0x3f80000000007421 */ /* 0x000fe20000000000 */
[----:B-1----:R-:W-:-:S04]  /*03b0*/  @!P4 FMUL R14, R14, R14 ;  /* 0x0000000e0e0ec220 */ /* 0x002fc80000400000 */
[----:B------:R-:W-:Y:S01]  /*03c0*/  FSETP.GT.AND P1, PT, R0, 8.50705917302346158658e+37, PT ;  /* 0x7e8000000000780b */ /* 0x000fe20003f24000 */
[----:B--2---:R-:W-:Y:S02]  /*03d0*/  IMAD.MOV.U32 R12, RZ, RZ, 0x3e800000 ;  /* 0x3e800000ff0c7424 */ /* 0x004fe400078e00ff */
[----:B------:R-:W-:-:S04]  /*03e0*/  FADD R14, R14, 1 ;  /* 0x3f8000000e0e7421 */ /* 0x000fc80000000000 */
[----:B------:R-:W-:Y:S01]  /*03f0*/  @P2 FMUL R4, R4, 0.25 ;  /* 0x3e80000004042820 */ /* 0x000fe20000400000 */
[----:B---3--:R-:W-:Y:S01]  /*0400*/  @!P3 FMUL R5, R5, R5 ;  /* 0x000000050505b220 */ /* 0x008fe20000400000 */
[----:B------:R-:W-:Y:S02]  /*0410*/  FSETP.GT.AND P4, PT, R14, 8.50705917302346158658e+37, PT ;  /* 0x7e8000000e00780b */ /* 0x000fe40003f84000 */
[----:B------:R-:W-:Y:S01]  /*0420*/  FSEL R13, R12, 1, P2 ;  /* 0x3f8000000c0d7808 */ /* 0x000fe20001000000 */
[----:B------:R-:W-:Y:S01]  /*0430*/  FADD R5, R5, 1 ;  /* 0x3f80000005057421 */ /* 0x000fe20000000000 */
[----:B------:R-:W1:Y:S01]  /*0440*/  MUFU.RCP R4, R4 ;  /* 0x0000000400047308 */ /* 0x000e620000001000 */
[----:B------:R-:W-:Y:S01]  /*0450*/  @P1 FMUL R0, R0, 0.25 ;  /* 0x3e80000000001820 */ /* 0x000fe20000400000 */
[----:B------:R-:W-:Y:S02]  /*0460*/  FSEL R7, R12, 1, P1 ;  /* 0x3f8000000c077808 */ /* 0x000fe40000800000 */
[----:B------:R-:W-:-:S02]  /*0470*/  FSETP.GT.AND P3, PT, R5, 8.50705917302346158658e+37, PT ;  /* 0x7e8000000500780b */ /* 0x000fc40003f64000 */
[----:B------:R-:W-:Y:S02]  /*0480*/  FSEL R15, R12, 1, P4 ;  /* 0x3f8000000c0f7808 */ /* 0x000fe40002000000 */
[----:B------:R-:W2:Y:S01]  /*0490*/  MUFU.RCP R0, R0 ;  /* 0x0000000000007308 */ /* 0x000ea20000001000 */
[----:B------:R-:W-:Y:S01]  /*04a0*/  @P4 FMUL R14, R14, 0.25 ;  /* 0x3e8000000e0e4820 */ /* 0x000fe20000400000 */
[----:B------:R-:W-:Y:S01]  /*04b0*/  FSEL R12, R12, 1, P3 ;  /* 0x3f8000000c0c7808 */ /* 0x000fe20001800000 */
[----:B-1----:R-:W-:-:S05]  /*04c0*/  FMUL R6, R4, R13 ;  /* 0x0000000d04067220 */ /* 0x002fca0000400000 */
[----:B------:R-:W1:Y:S01]  /*04d0*/  MUFU.RCP R14, R14 ;  /* 0x0000000e000e7308 */ /* 0x000e620000001000 */
[----:B------:R-:W-:Y:S01]  /*04e0*/  @P3 FMUL R5, R5, 0.25 ;  /* 0x3e80000005053820 */ /* 0x000fe20000400000 */
[----:B----4-:R-:W-:Y:S01]  /*04f0*/  FMUL R6, R6, R9 ;  /* 0x0000000906067220 */ /* 0x010fe20000400000 */
[----:B--2---:R-:W-:-:S05]  /*0500*/  FMUL R7, R0, R7 ;  /* 0x0000000700077220 */ /* 0x004fca0000400000 */
[----:B------:R-:W2:Y:S01]  /*0510*/  MUFU.RCP R5, R5 ;  /* 0x0000000500057308 */ /* 0x000ea20000001000 */
[----:B------:R-:W-:Y:S01]  /*0520*/  FSETP.GTU.AND P1, PT, R6, RZ, PT ;  /* 0x000000ff0600720b */ /* 0x000fe20003f2c000 */
[----:B------:R-:W-:Y:S01]  /*0530*/  FMUL R7, R7, R8 ;  /* 0x0000000807077220 */ /* 0x000fe20000400000 */
[----:B-1----:R-:W-:-:S04]  /*0540*/  FMUL R0, R14, R15 ;  /* 0x0000000f0e007220 */ /* 0x002fc80000400000 */
[----:B------:R-:W-:Y:S01]  /*0550*/  FSETP.GTU.AND P3, PT, R7, RZ, PT ;  /* 0x000000ff0700720b */ /* 0x000fe20003f6c000 */
[----:B------:R-:W-:-:S03]  /*0560*/  FMUL R0, R0, R11 ;  /* 0x0000000b00007220 */ /* 0x000fc60000400000 */
[----:B------:R-:W-:Y:S01]  /*0570*/  FSEL R4, R7, RZ, P3 ;  /* 0x000000ff07047208 */ /* 0x000fe20001800000 */
[----:B--2---:R-:W-:Y:S01]  /*0580*/  FMUL R9, R5, R12 ;  /* 0x0000000c05097220 */ /* 0x004fe20000400000 */
[----:B------:R-:W-:Y:S02]  /*0590*/  FSEL R5, R6, RZ, P1 ;  /* 0x000000ff06057208 */ /* 0x000fe40000800000 */
[C---:B------:R-:W-:Y:S01]  /*05a0*/  FSETP.GTU.AND P1, PT, R0.reuse, RZ, PT ;  /* 0x000000ff0000720b */ /* 0x040fe20003f2c000 */
[----:B------:R-:W-:Y:S01]  /*05b0*/  FMUL R9, R9, R10 ;  /* 0x0000000a09097220 */ /* 0x000fe20000400000 */
[----:B------:R-:W-:Y:S02]  /*05c0*/  FSETP.GEU.AND P5, PT, R5, 6, PT ;  /* 0x40c000000500780b */ /* 0x000fe40003fae000 */
[----:B------:R-:W-:Y:S02]  /*05d0*/  FSEL R7, R0, RZ, P1 ;  /* 0x000000ff00077208 */ /* 0x000fe40000800000 */
[----:B------:R-:W-:-:S02]  /*05e0*/  FSETP.GTU.AND P2, PT, R9, RZ, PT ;  /* 0x000000ff0900720b */ /* 0x000fc40003f4c000 */
[----:B------:R-:W-:Y:S02]  /*05f0*/  FSETP.GEU.AND P4, PT, R4, 6, PT ;  /* 0x40c000000400780b */ /* 0x000fe40003f8e000 */
[----:B------:R-:W-:Y:S02]  /*0600*/  FSEL R6, R9, RZ, P2 ;  /* 0x000000ff09067208 */ /* 0x000fe40001000000 */
[----:B------:R-:W-:Y:S02]  /*0610*/  FSETP.GEU.AND P2, PT, R7, 6, PT ;  /* 0x40c000000700780b */ /* 0x000fe40003f4e000 */
[----:B------:R-:W-:Y:S02]  /*0620*/  FSETP.GEU.AND P1, PT, R6, 6, PT ;  /* 0x40c000000600780b */ /* 0x000fe40003f2e000 */
[----:B------:R-:W-:Y:S02]  /*0630*/  FSETP.NAN.AND P6, PT, R5, R5, PT ;  /* 0x000000050500720b */ /* 0x000fe40003fc8000 */
[----:B------:R-:W-:-:S02]  /*0640*/  FSETP.NAN.AND P3, PT, R4, R4, PT ;  /* 0x000000040400720b */ /* 0x000fc40003f68000 */
[----:B------:R-:W-:Y:S02]  /*0650*/  @P5 SEL R5, R5, 0x40c00000, P6 ;  /* 0x40c0000005055807 */ /* 0x000fe40003000000 */
[C---:B------:R-:W-:Y:S02]  /*0660*/  FSETP.NAN.AND P6, PT, R7.reuse, R7, PT ;  /* 0x000000070700720b */ /* 0x040fe40003fc8000 */
[----:B------:R-:W-:Y:S02]  /*0670*/  FSETP.NAN.AND P5, PT, R6, R6, PT ;  /* 0x000000060600720b */ /* 0x000fe40003fa8000 */
[----:B------:R-:W-:Y:S02]  /*0680*/  @P4 SEL R4, R4, 0x40c00000, P3 ;  /* 0x40c0000004044807 */ /* 0x000fe40001800000 */
[----:B------:R-:W-:Y:S02]  /*0690*/  @P2 SEL R7, R7, 0x40c00000, P6 ;  /* 0x40c0000007072807 */ /* 0x000fe40003000000 */
[----:B------:R-:W-:Y:S01]  /*06a0*/  @P1 SEL R6, R6, 0x40c00000, P5 ;  /* 0x40c0000006061807 */ /* 0x000fe20002800000 */
[----:B------:R-:W-:Y:S06]  /*06b0*/  @P0 EXIT ;  /* 0x000000000000094d */ /* 0x000fec0003800000 */
[----:B------:R-:W-:Y:S01]  /*06c0*/  STG.E.128 desc[UR4][R2.64], R4 ;  /* 0x0000000402007986 */ /* 0x000fe2000c101d04 */
[----:B------:R-:W-:Y:S05]  /*06d0*/  EXIT ;  /* 0x000000000000794d */ /* 0x000fea0003800000 */
.L_x_0:
[----:B------:R-:W-:-:S00]  /*06e0*/  BRA `(.L_x_0) ;  /* 0xfffffffc00fc7947 */ /* 0x000fc0000383ffff */
[----:B------:R-:W-:-:S00]  /*06f0*/  NOP ;  /* 0x0000000000007918 */ /* 0x000fc00000000000 */
        /* <DEDUP_REMOVED lines=8> */
.L_x_1:


//--------------------- .nv.constant0.triton_poi_fused_hardtanh_mul_sigmoid_57 --------------------------
	.section	.nv.constant0.triton_poi_fused_hardtanh_mul_sigmoid_57,"a",@progbits
	.sectionflags	@""
	.align	4
.nv.constant0.triton_poi_fused_hardtanh_mul_sigmoid_57:
	.zero		548
